	.headerflags	@"EF_CUDA_TEXMODE_UNIFIED EF_CUDA_64BIT_ADDRESS EF_CUDA_ACCELERATORS EF_CUDA_SM90 EF_CUDA_VIRTUAL_SM(EF_CUDA_SM90)"
	.elftype	@"ET_EXEC"


//--------------------- .nv.info                  --------------------------
	.section	.nv.info,"",@"SHT_CUDA_INFO"
	.align	4


	//----- nvinfo : EIATTR_REGCOUNT
	.align		4
        /*0000*/ 	.byte	0x04, 0x2f
        /*0002*/ 	.short	(.L_3 - .L_2)
	.align		4
.L_2:
        /*0004*/ 	.word	index@(triton_poi_fused_add_div_sqrt_13)
        /*0008*/ 	.word	0x00000020


	//----- nvinfo : EIATTR_MIN_STACK_SIZE
	.align		4
.L_3:
        /*000c*/ 	.byte	0x04, 0x12
        /*000e*/ 	.short	(.L_5 - .L_4)
	.align		4
.L_4:
        /*0010*/ 	.word	index@(triton_poi_fused_add_div_sqrt_13)
        /*0014*/ 	.word	0x00000000


	//----- nvinfo : EIATTR_FRAME_SIZE
	.align		4
.L_5:
        /*0018*/ 	.byte	0x04, 0x11
        /*001a*/ 	.short	(.L_7 - .L_6)
	.align		4
.L_6:
        /*001c*/ 	.word	index@(triton_poi_fused_add_div_sqrt_13)
        /*0020*/ 	.word	0x00000000


	//----- nvinfo : EIATTR_MIN_STACK_SIZE
	.align		4
.L_7:
        /*0024*/ 	.byte	0x04, 0x12
        /*0026*/ 	.short	(.L_9 - .L_8)
	.align		4
.L_8:
        /*0028*/ 	.word	index@(triton_poi_fused_add_div_sqrt_13)
        /*002c*/ 	.word	0x00000000
.L_9:


//--------------------- .nv.info.triton_poi_fused_add_div_sqrt_13 --------------------------
	.section	.nv.info.triton_poi_fused_add_div_sqrt_13,"",@"SHT_CUDA_INFO"
	.sectionflags	@""
	.align	4


	//----- nvinfo : EIATTR_CUDA_API_VERSION
	.align		4
        /*0000*/ 	.byte	0x04, 0x37
        /*0002*/ 	.short	(.L_11 - .L_10)
.L_10:
        /*0004*/ 	.word	0x0000007c


	//----- nvinfo : EIATTR_KPARAM_INFO
	.align		4
.L_11:
        /*0008*/ 	.byte	0x04, 0x17
        /*000a*/ 	.short	(.L_13 - .L_12)
.L_12:
        /*000c*/ 	.word	0x00000000
        /*0010*/ 	.short	0x0004
        /*0012*/ 	.short	0x001c
        /*0014*/ 	.byte	0x00, 0xf0, 0x11, 0x00


	//----- nvinfo : EIATTR_KPARAM_INFO
	.align		4
.L_13:
        /*0018*/ 	.byte	0x04, 0x17
        /*001a*/ 	.short	(.L_15 - .L_14)
.L_14:
        /*001c*/ 	.word	0x00000000
        /*0020*/ 	.short	0x0003
        /*0022*/ 	.short	0x0018
        /*0024*/ 	.byte	0x00, 0xf0, 0x11, 0x00


	//----- nvinfo : EIATTR_KPARAM_INFO
	.align		4
.L_15:
        /*0028*/ 	.byte	0x04, 0x17
        /*002a*/ 	.short	(.L_17 - .L_16)
.L_16:
        /*002c*/ 	.word	0x00000000
        /*0030*/ 	.short	0x0002
        /*0032*/ 	.short	0x0010
        /*0034*/ 	.byte	0x00, 0xf4, 0x21, 0x00


	//----- nvinfo : EIATTR_KPARAM_INFO
	.align		4
.L_17:
        /*0038*/ 	.byte	0x04, 0x17
        /*003a*/ 	.short	(.L_19 - .L_18)
.L_18:
        /*003c*/ 	.word	0x00000000
        /*0040*/ 	.short	0x0001
        /*0042*/ 	.short	0x0008
        /*0044*/ 	.byte	0x00, 0xf4, 0x21, 0x00


	//----- nvinfo : EIATTR_KPARAM_INFO
	.align		4
.L_19:
        /*0048*/ 	.byte	0x04, 0x17
        /*004a*/ 	.short	(.L_21 - .L_20)
.L_20:
        /*004c*/ 	.word	0x00000000
        /*0050*/ 	.short	0x0000
        /*0052*/ 	.short	0x0000
        /*0054*/ 	.byte	0x00, 0xf4, 0x21, 0x00


	//----- nvinfo : EIATTR_SPARSE_MMA_MASK
	.align		4
.L_21:
        /*0058*/ 	.byte	0x03, 0x50
        /*005a*/ 	.short	0x0000


	//----- nvinfo : EIATTR_MAXREG_COUNT
	.align		4
        /*005c*/ 	.byte	0x03, 0x1b
        /*005e*/ 	.short	0x00ff


	//----- nvinfo : EIATTR_EXIT_INSTR_OFFSETS
	.align		4
        /*0060*/ 	.byte	0x04, 0x1c
        /*0062*/ 	.short	(.L_23 - .L_22)


	//   ....[0]....
.L_22:
        /*0064*/ 	.word	0x000011e0


	//   ....[1]....
        /*0068*/ 	.word	0x00001200


	//----- nvinfo : EIATTR_REQNTID
	.align		4
.L_23:
        /*006c*/ 	.byte	0x04, 0x10
        /*006e*/ 	.short	(.L_25 - .L_24)
.L_24:
        /*0070*/ 	.word	0x00000100
        /*0074*/ 	.word	0x00000001
        /*0078*/ 	.word	0x00000001


	//----- nvinfo : EIATTR_CBANK_PARAM_SIZE
	.align		4
.L_25:
        /*007c*/ 	.byte	0x03, 0x19
        /*007e*/ 	.short	0x0020


	//----- nvinfo : EIATTR_PARAM_CBANK
	.align		4
        /*0080*/ 	.byte	0x04, 0x0a
        /*0082*/ 	.short	(.L_27 - .L_26)
	.align		4
.L_26:
        /*0084*/ 	.word	index@(.nv.constant0.triton_poi_fused_add_div_sqrt_13)
        /*0088*/ 	.short	0x0210
        /*008a*/ 	.short	0x0020


	//----- nvinfo : EIATTR_SW_WAR
	.align		4
.L_27:
        /*008c*/ 	.byte	0x04, 0x36
        /*008e*/ 	.short	(.L_29 - .L_28)
.L_28:
        /*0090*/ 	.word	0x00000008
.L_29:


//--------------------- .nv.callgraph             --------------------------
	.section	.nv.callgraph,"",@"SHT_CUDA_CALLGRAPH"
	.align	4
	.sectionentsize	8
	.align		4
        /*0000*/ 	.word	0x00000000
	.align		4
        /*0004*/ 	.word	0xffffffff
	.align		4
        /*0008*/ 	.word	0x00000000
	.align		4
        /*000c*/ 	.word	0xfffffffe
	.align		4
        /*0010*/ 	.word	0x00000000
	.align		4
        /*0014*/ 	.word	0xfffffffd
	.align		4
        /*0018*/ 	.word	0x00000000
	.align		4
        /*001c*/ 	.word	0xfffffffc


//--------------------- .nv.constant4             --------------------------
	.section	.nv.constant4,"a",@progbits
	.align	8
	.align		8
.nv.constant4:
        /*0000*/ 	.dword	_$_str
	.align		8
        /*0008*/ 	.dword	_$_str_$_2


//--------------------- .text.triton_poi_fused_add_div_sqrt_13 --------------------------
	.section	.text.triton_poi_fused_add_div_sqrt_13,"ax",@progbits
	.sectionflags	@"SHF_BARRIERS=1"
	.align	128
        .global         triton_poi_fused_add_div_sqrt_13
        .type           triton_poi_fused_add_div_sqrt_13,@function
        .size           triton_poi_fused_add_div_sqrt_13,(.L_x_1 - triton_poi_fused_add_div_sqrt_13)
        .other          triton_poi_fused_add_div_sqrt_13,@"STO_CUDA_ENTRY STV_DEFAULT"
triton_poi_fused_add_div_sqrt_13:
.text.triton_poi_fused_add_div_sqrt_13:
[----:B------:R-:W0:Y:S01]  /*0000*/  LDC R1, c[0x0][0x28] ;  /* 0x00000a00ff017b82 */ /* 0x000e220000000800 */
[----:B------:R-:W1:Y:S07]  /*0010*/  S2R R21, SR_CTAID.Y ;  /* 0x0000000000157919 */ /* 0x000e6e0000002600 */
[----:B------:R-:W2:Y:S01]  /*0020*/  LDC.64 R28, c[0x0][0x210] ;  /* 0x00008400ff1c7b82 */ /* 0x000ea20000000a00 */
[----:B------:R-:W-:Y:S01]  /*0030*/  ULDC.64 UR6, c[0x0][0x208] ;  /* 0x0000820000067ab9 */ /* 0x000fe20000000a00 */
[----:B------:R-:W3:Y:S01]  /*0040*/  S2R R0, SR_TID.X ;  /* 0x0000000000007919 */ /* 0x000ee20000002100 */
[----:B------:R-:W4:Y:S05]  /*0050*/  S2R R22, SR_CTAID.X ;  /* 0x0000000000167919 */ /* 0x000f2a0000002500 */
[----:B------:R-:W5:Y:S01]  /*0060*/  S2UR UR5, SR_CgaCtaId ;  /* 0x00000000000579c3 */ /* 0x000f620000008800 */
[----:B-1----:R-:W-:-:S02]  /*0070*/  IMAD.SHL.U32 R20, R21, 0x40, RZ ;  /* 0x0000004015147824 */ /* 0x002fc400078e00ff */
[----:B---3--:R-:W-:Y:S02]  /*0080*/  IMAD.SHL.U32 R2, R0, 0x4, RZ ;  /* 0x0000000400027824 */ /* 0x008fe400078e00ff */
[----:B----4-:R-:W-:-:S03]  /*0090*/  IMAD.SHL.U32 R22, R22, 0x40, RZ ;  /* 0x0000004016167824 */ /* 0x010fc600078e00ff */
[----:B------:R-:W-:-:S04]  /*00a0*/  LOP3.LUT R8, R20, 0x3c, R2, 0xf8, !PT ;  /* 0x0000003c14087812 */ /* 0x000fc800078ef802 */
[----:B------:R-:W-:Y:S02]  /*00b0*/  SHF.R.S32.HI R3, RZ, 0x1f, R8 ;  /* 0x0000001fff037819 */ /* 0x000fe40000011408 */
[----:B------:R-:W-:Y:S02]  /*00c0*/  ISETP.GE.AND P0, PT, R8, 0x200, PT ;  /* 0x000002000800780c */ /* 0x000fe40003f06270 */
[----:B------:R-:W-:Y:S02]  /*00d0*/  LEA.HI R4, R3, R8, RZ, 0x7 ;  /* 0x0000000803047211 */ /* 0x000fe400078f38ff */
[----:B------:R-:W-:Y:S02]  /*00e0*/  SHF.R.U32.HI R3, RZ, 0x4, R0 ;  /* 0x00000004ff037819 */ /* 0x000fe40000011600 */
[----:B------:R-:W-:Y:S02]  /*00f0*/  SHF.L.U32 R5, R4, 0xa, RZ ;  /* 0x0000000a04057819 */ /* 0x000fe400000006ff */
[----:B------:R-:W-:-:S02]  /*0100*/  SGXT.U32 R3, R3, 0x4 ;  /* 0x000000040303781a */ /* 0x000fc40000000000 */
[----:B------:R-:W-:Y:S02]  /*0110*/  LOP3.LUT R7, R4, 0xffffff80, RZ, 0xc0, !PT ;  /* 0xffffff8004077812 */ /* 0x000fe400078ec0ff */
[----:B------:R-:W-:Y:S02]  /*0120*/  LOP3.LUT R4, R5, 0xfffe0000, RZ, 0xc0, !PT ;  /* 0xfffe000005047812 */ /* 0x000fe400078ec0ff */
[----:B------:R-:W-:Y:S02]  /*0130*/  LOP3.LUT R5, R22, R3, RZ, 0xfc, !PT ;  /* 0x0000000316057212 */ /* 0x000fe400078efcff */
[----:B------:R-:W-:Y:S01]  /*0140*/  IADD3 R8, R4, R8, -R7 ;  /* 0x0000000804087210 */ /* 0x000fe20007ffe807 */
[----:B------:R-:W-:Y:S01]  /*0150*/  IMAD.SHL.U32 R9, R0, 0x100, RZ ;  /* 0x0000010000097824 */ /* 0x000fe200078e00ff */
[C---:B------:R-:W-:Y:S02]  /*0160*/  ISETP.LT.AND P1, PT, R5.reuse, 0x400, !P0 ;  /* 0x000004000500780c */ /* 0x040fe40004721270 */
[----:B------:R-:W-:Y:S01]  /*0170*/  CS2R R6, SRZ ;  /* 0x0000000000067805 */ /* 0x000fe2000001ff00 */
[----:B------:R-:W-:Y:S01]  /*0180*/  IMAD R11, R5, 0x80, R8 ;  /* 0x00000080050b7824 */ /* 0x000fe200078e0208 */
[----:B------:R-:W-:Y:S01]  /*0190*/  CS2R R4, SRZ ;  /* 0x0000000000047805 */ /* 0x000fe2000001ff00 */
[----:B------:R-:W-:-:S02]  /*01a0*/  UMOV UR4, 0x400 ;  /* 0x0000040000047882 */ /* 0x000fc40000000000 */
[----:B--2---:R-:W-:Y:S01]  /*01b0*/  IMAD.WIDE R10, R11, 0x4, R28 ;  /* 0x000000040b0a7825 */ /* 0x004fe200078e021c */
[----:B-----5:R-:W-:Y:S01]  /*01c0*/  UPRMT UR4, UR5, 0x654, UR4 ;  /* 0x0000065405047896 */ /* 0x020fe20008000004 */
[----:B------:R-:W-:-:S04]  /*01d0*/  LOP3.LUT R12, R9, 0xf00, RZ, 0xc0, !PT ;  /* 0x00000f00090c7812 */ /* 0x000fc800078ec0ff */
[----:B------:R1:W2:Y:S01]  /*01e0*/  @P1 LDG.E.EL.128 R4, desc[UR6][R10.64] ;  /* 0x000000060a041981 */ /* 0x0002a2000c2e1d00 */
[C---:B------:R-:W-:Y:S02]  /*01f0*/  LOP3.LUT R15, R12.reuse, 0x40, RZ, 0xfc, !PT ;  /* 0x000000400c0f7812 */ /* 0x040fe400078efcff */
[C---:B------:R-:W-:Y:S02]  /*0200*/  LOP3.LUT R16, R12.reuse, 0x80, RZ, 0xfc, !PT ;  /* 0x000000800c107812 */ /* 0x040fe400078efcff */
[C---:B------:R-:W-:Y:S02]  /*0210*/  LOP3.LUT R25, R12.reuse, R3, RZ, 0xfc, !PT ;  /* 0x000000030c197212 */ /* 0x040fe400078efcff */
[C---:B------:R-:W-:Y:S02]  /*0220*/  LEA.HI R14, R12.reuse, UR4, RZ, 0x1c ;  /* 0x000000040c0e7c11 */ /* 0x040fe4000f8fe0ff */
[----:B------:R-:W-:Y:S02]  /*0230*/  LOP3.LUT R12, R12, 0xc0, RZ, 0xfc, !PT ;  /* 0x000000c00c0c7812 */ /* 0x000fe400078efcff */
[----:B-1----:R-:W-:-:S02]  /*0240*/  LOP3.LUT R11, R22, 0x10, R3, 0xfe, !PT ;  /* 0x00000010160b7812 */ /* 0x002fc400078efe03 */
[----:B------:R-:W-:Y:S02]  /*0250*/  LOP3.LUT R13, R22, 0x20, R3, 0xfe, !PT ;  /* 0x00000020160d7812 */ /* 0x000fe400078efe03 */
[----:B------:R-:W-:Y:S02]  /*0260*/  ISETP.LT.AND P1, PT, R11, 0x400, !P0 ;  /* 0x000004000b00780c */ /* 0x000fe40004721270 */
[----:B------:R-:W-:Y:S01]  /*0270*/  LEA.HI R26, R15, UR4, RZ, 0x1c ;  /* 0x000000040f1a7c11 */ /* 0x000fe2000f8fe0ff */
[--C-:B------:R-:W-:Y:S01]  /*0280*/  IMAD R15, R11, 0x80, R8.reuse ;  /* 0x000000800b0f7824 */ /* 0x100fe200078e0208 */
[----:B------:R-:W-:Y:S01]  /*0290*/  LEA.HI R16, R16, UR4, RZ, 0x1c ;  /* 0x0000000410107c11 */ /* 0x000fe2000f8fe0ff */
[----:B------:R-:W-:Y:S01]  /*02a0*/  IMAD R17, R13, 0x80, R8 ;  /* 0x000000800d117824 */ /* 0x000fe200078e0208 */
[----:B------:R-:W-:Y:S01]  /*02b0*/  LOP3.LUT R9, R22, 0x30, R3, 0xfe, !PT ;  /* 0x0000003016097812 */ /* 0x000fe200078efe03 */
[C---:B------:R-:W-:Y:S01]  /*02c0*/  IMAD R26, R25.reuse, 0x4, R26 ;  /* 0x00000004191a7824 */ /* 0x040fe200078e021a */
[----:B------:R-:W-:Y:S01]  /*02d0*/  LEA.HI R12, R12, UR4, RZ, 0x1c ;  /* 0x000000040c0c7c11 */ /* 0x000fe2000f8fe0ff */
[----:B------:R-:W-:Y:S01]  /*02e0*/  IMAD R24, R25, 0x4, R16 ;  /* 0x0000000419187824 */ /* 0x000fe200078e0210 */
[----:B------:R-:W-:-:S02]  /*02f0*/  ISETP.LT.AND P2, PT, R13, 0x400, !P0 ;  /* 0x000004000d00780c */ /* 0x000fc40004741270 */
[----:B------:R-:W-:Y:S02]  /*0300*/  CS2R R10, SRZ ;  /* 0x00000000000a7805 */ /* 0x000fe4000001ff00 */
[----:B------:R-:W-:Y:S01]  /*0310*/  LEA R27, R25, R14, 0x2 ;  /* 0x0000000e191b7211 */ /* 0x000fe200078e10ff */
[--C-:B------:R-:W-:Y:S01]  /*0320*/  IMAD.WIDE R16, R17, 0x4, R28.reuse ;  /* 0x0000000411107825 */ /* 0x100fe200078e021c */
[C---:B------:R-:W-:Y:S02]  /*0330*/  ISETP.LT.AND P0, PT, R9.reuse, 0x400, !P0 ;  /* 0x000004000900780c */ /* 0x040fe40004701270 */
[----:B------:R-:W-:Y:S02]  /*0340*/  LEA R19, R9, R8, 0x7 ;  /* 0x0000000809137211 */ /* 0x000fe400078e38ff */
[----:B------:R-:W-:Y:S02]  /*0350*/  CS2R R8, SRZ ;  /* 0x0000000000087805 */ /* 0x000fe4000001ff00 */
[----:B------:R-:W-:Y:S01]  /*0360*/  LEA R25, R25, R12, 0x2 ;  /* 0x0000000c19197211 */ /* 0x000fe200078e10ff */
[----:B------:R-:W-:Y:S01]  /*0370*/  IMAD.WIDE R12, R15, 0x4, R28 ;  /* 0x000000040f0c7825 */ /* 0x000fe200078e021c */
[----:B------:R-:W-:-:S03]  /*0380*/  CS2R R14, SRZ ;  /* 0x00000000000e7805 */ /* 0x000fc6000001ff00 */
[----:B------:R-:W-:Y:S01]  /*0390*/  IMAD.WIDE R28, R19, 0x4, R28 ;  /* 0x00000004131c7825 */ /* 0x000fe200078e021c */
[----:B------:R1:W3:Y:S01]  /*03a0*/  @P1 LDG.E.EL.128 R8, desc[UR6][R12.64] ;  /* 0x000000060c081981 */ /* 0x0002e2000c2e1d00 */
[----:B------:R-:W-:Y:S02]  /*03b0*/  CS2R R18, SRZ ;  /* 0x0000000000127805 */ /* 0x000fe4000001ff00 */
[----:B-1----:R-:W-:-:S06]  /*03c0*/  CS2R R12, SRZ ;  /* 0x00000000000c7805 */ /* 0x002fcc000001ff00 */
[----:B------:R1:W4:Y:S02]  /*03d0*/  @P2 LDG.E.EL.128 R12, desc[UR6][R16.64] ;  /* 0x00000006100c2981 */ /* 0x000324000c2e1d00 */
[----:B-1----:R-:W-:-:S06]  /*03e0*/  CS2R R16, SRZ ;  /* 0x0000000000107805 */ /* 0x002fcc000001ff00 */
[----:B------:R1:W5:Y:S01]  /*03f0*/  @P0 LDG.E.EL.128 R16, desc[UR6][R28.64] ;  /* 0x000000061c100981 */ /* 0x000362000c2e1d00 */
[----:B------:R-:W-:Y:S02]  /*0400*/  SHF.R.S32.HI R23, RZ, 0x19, R21 ;  /* 0x00000019ff177819 */ /* 0x000fe40000011415 */
[----:B------:R-:W-:Y:S02]  /*0410*/  LOP3.LUT R21, R20, R3, RZ, 0xfc, !PT ;  /* 0x0000000314157212 */ /* 0x000fe400078efcff */
[----:B------:R-:W-:Y:S01]  /*0420*/  SGXT R23, R23, 0x1 ;  /* 0x000000011717781a */ /* 0x000fe20000000200 */
[----:B-1----:R-:W1:Y:S01]  /*0430*/  LDC.64 R28, c[0x0][0x218] ;  /* 0x00008600ff1c7b82 */ /* 0x002e620000000a00 */
[----:B------:R-:W-:-:S04]  /*0440*/  LOP3.LUT R22, R22, 0x3c, R2, 0xf8, !PT ;  /* 0x0000003c16167812 */ /* 0x000fc800078ef802 */
[----:B------:R-:W-:-:S04]  /*0450*/  ISETP.GE.AND P0, PT, R22, 0x400, PT ;  /* 0x000004001600780c */ /* 0x000fc80003f06270 */
[----:B------:R-:W-:Y:S01]  /*0460*/  ISETP.LT.AND P3, PT, R21, 0x200, !P0 ;  /* 0x000002001500780c */ /* 0x000fe20004761270 */
[----:B--2---:R2:W-:Y:S04]  /*0470*/  STS [R27], R4 ;  /* 0x000000041b007388 */ /* 0x0045e80000000800 */
[----:B------:R1:W-:Y:S04]  /*0480*/  STS [R26+0x100], R5 ;  /* 0x000100051a007388 */ /* 0x0003e80000000800 */
[----:B------:R-:W-:Y:S04]  /*0490*/  STS [R24+0x200], R6 ;  /* 0x0002000618007388 */ /* 0x000fe80000000800 */
[----:B------:R1:W-:Y:S01]  /*04a0*/  STS [R25+0x300], R7 ;  /* 0x0003000719007388 */ /* 0x0003e20000000800 */
[----:B--2---:R-:W-:-:S05]  /*04b0*/  LEA.HI R4, R23, R21, RZ, 0x7 ;  /* 0x0000001517047211 */ /* 0x004fca00078f38ff */
[----:B------:R-:W-:Y:S01]  /*04c0*/  IMAD.SHL.U32 R4, R4, 0x8, RZ ;  /* 0x0000000804047824 */ /* 0x000fe200078e00ff */
[----:B---3--:R-:W-:Y:S04]  /*04d0*/  STS [R27+0x40], R8 ;  /* 0x000040081b007388 */ /* 0x008fe80000000800 */
[----:B------:R2:W-:Y:S04]  /*04e0*/  STS [R26+0x140], R9 ;  /* 0x000140091a007388 */ /* 0x0005e80000000800 */
[----:B------:R-:W-:Y:S04]  /*04f0*/  STS [R24+0x240], R10 ;  /* 0x0002400a18007388 */ /* 0x000fe80000000800 */
[----:B------:R-:W-:Y:S04]  /*0500*/  STS [R25+0x340], R11 ;  /* 0x0003400b19007388 */ /* 0x000fe80000000800 */
[----:B----4-:R-:W-:Y:S04]  /*0510*/  STS [R27+0x80], R12 ;  /* 0x0000800c1b007388 */ /* 0x010fe80000000800 */
[----:B------:R-:W-:Y:S04]  /*0520*/  STS [R26+0x180], R13 ;  /* 0x0001800d1a007388 */ /* 0x000fe80000000800 */
[----:B------:R-:W-:Y:S04]  /*0530*/  STS [R24+0x280], R14 ;  /* 0x0002800e18007388 */ /* 0x000fe80000000800 */
[----:B------:R-:W-:Y:S04]  /*0540*/  STS [R25+0x380], R15 ;  /* 0x0003800f19007388 */ /* 0x000fe80000000800 */
[----:B-----5:R-:W-:Y:S04]  /*0550*/  STS [R27+0xc0], R16 ;  /* 0x0000c0101b007388 */ /* 0x020fe80000000800 */
[----:B------:R-:W-:Y:S04]  /*0560*/  STS [R26+0x1c0], R17 ;  /* 0x0001c0111a007388 */ /* 0x000fe80000000800 */
[----:B------:R-:W-:Y:S04]  /*0570*/  STS [R24+0x2c0], R18 ;  /* 0x0002c01218007388 */ /* 0x000fe80000000800 */
[----:B------:R3:W-:Y:S01]  /*0580*/  STS [R25+0x3c0], R19 ;  /* 0x0003c01319007388 */ /* 0x0007e20000000800 */
[----:B01----:R-:W-:-:S02]  /*0590*/  LOP3.LUT R5, R4, 0xfffffc00, RZ, 0xc0, !PT ;  /* 0xfffffc0004057812 */ /* 0x003fc400078ec0ff */
[----:B------:R-:W-:-:S03]  /*05a0*/  CS2R R6, SRZ ;  /* 0x0000000000067805 */ /* 0x000fc6000001ff00 */
[----:B--2---:R-:W-:Y:S01]  /*05b0*/  IMAD.IADD R9, R22, 0x1, R5 ;  /* 0x0000000116097824 */ /* 0x004fe200078e0205 */
[----:B------:R-:W-:-:S03]  /*05c0*/  CS2R R4, SRZ ;  /* 0x0000000000047805 */ /* 0x000fc6000001ff00 */
[----:B------:R-:W-:Y:S01]  /*05d0*/  IMAD.WIDE R8, R9, 0x4, R28 ;  /* 0x0000000409087825 */ /* 0x000fe200078e021c */
[----:B------:R-:W-:Y:S06]  /*05e0*/  BAR.SYNC.DEFER_BLOCKING 0x0 ;  /* 0x0000000000007b1d */ /* 0x000fec0000010000 */
[----:B------:R0:W2:Y:S01]  /*05f0*/  @P3 LDG.E.EL.128 R4, desc[UR6][R8.64] ;  /* 0x0000000608043981 */ /* 0x0000a2000c2e1d00 */
[----:B---3--:R-:W-:-:S04]  /*0600*/  LOP3.LUT R25, R20, 0x10, R3, 0xfe, !PT ;  /* 0x0000001014197812 */ /* 0x008fc800078efe03 */
[----:B------:R-:W-:-:S04]  /*0610*/  LEA.HI R10, R23, R25, RZ, 0x7 ;  /* 0x00000019170a7211 */ /* 0x000fc800078f38ff */
[----:B------:R-:W-:Y:S02]  /*0620*/  SHF.L.U32 R10, R10, 0x3, RZ ;  /* 0x000000030a0a7819 */ /* 0x000fe400000006ff */
[----:B------:R-:W-:Y:S02]  /*0630*/  ISETP.LT.AND P1, PT, R25, 0x200, !P0 ;  /* 0x000002001900780c */ /* 0x000fe40004721270 */
[----:B------:R-:W-:Y:S02]  /*0640*/  LOP3.LUT R11, R10, 0xfffffc00, RZ, 0xc0, !PT ;  /* 0xfffffc000a0b7812 */ /* 0x000fe400078ec0ff */
[----:B0-----:R-:W-:-:S03]  /*0650*/  CS2R R8, SRZ ;  /* 0x0000000000087805 */ /* 0x001fc6000001ff00 */
[----:B------:R-:W-:Y:S01]  /*0660*/  IMAD.IADD R13, R22, 0x1, R11 ;  /* 0x00000001160d7824 */ /* 0x000fe200078e020b */
[----:B------:R-:W-:-:S03]  /*0670*/  CS2R R10, SRZ ;  /* 0x00000000000a7805 */ /* 0x000fc6000001ff00 */
[----:B------:R-:W-:-:S05]  /*0680*/  IMAD.WIDE R16, R13, 0x4, R28 ;  /* 0x000000040d107825 */ /* 0x000fca00078e021c */
[----:B------:R0:W3:Y:S01]  /*0690*/  @P1 LDG.E.EL.128 R8, desc[UR6][R16.64] ;  /* 0x0000000610081981 */ /* 0x0000e2000c2e1d00 */
[----:B------:R-:W-:-:S04]  /*06a0*/  LOP3.LUT R24, R20, 0x20, R3, 0xfe, !PT ;  /* 0x0000002014187812 */ /* 0x000fc800078efe03 */
[----:B------:R-:W-:-:S05]  /*06b0*/  LEA.HI R12, R23, R24, RZ, 0x7 ;  /* 0x00000018170c7211 */ /* 0x000fca00078f38ff */
[----:B------:R-:W-:Y:S01]  /*06c0*/  IMAD.SHL.U32 R12, R12, 0x8, RZ ;  /* 0x000000080c0c7824 */ /* 0x000fe200078e00ff */
[----:B------:R-:W-:-:S04]  /*06d0*/  ISETP.LT.AND P2, PT, R24, 0x200, !P0 ;  /* 0x000002001800780c */ /* 0x000fc80004741270 */
[----:B------:R-:W-:-:S04]  /*06e0*/  LOP3.LUT R13, R12, 0xfffffc00, RZ, 0xc0, !PT ;  /* 0xfffffc000c0d7812 */ /* 0x000fc800078ec0ff */
[----:B------:R-:W-:Y:S02]  /*06f0*/  IADD3 R19, R22, R13, RZ ;  /* 0x0000000d16137210 */ /* 0x000fe40007ffe0ff */
[----:B------:R-:W-:Y:S02]  /*0700*/  CS2R R12, SRZ ;  /* 0x00000000000c7805 */ /* 0x000fe4000001ff00 */
[----:B------:R-:W-:Y:S01]  /*0710*/  CS2R R14, SRZ ;  /* 0x00000000000e7805 */ /* 0x000fe2000001ff00 */
[----:B0-----:R-:W-:-:S05]  /*0720*/  IMAD.WIDE R16, R19, 0x4, R28 ;  /* 0x0000000413107825 */ /* 0x001fca00078e021c */
[----:B------:R0:W4:Y:S01]  /*0730*/  @P2 LDG.E.EL.128 R12, desc[UR6][R16.64] ;  /* 0x00000006100c2981 */ /* 0x000122000c2e1d00 */
[----:B------:R-:W-:-:S04]  /*0740*/  LOP3.LUT R20, R20, 0x30, R3, 0xfe, !PT ;  /* 0x0000003014147812 */ /* 0x000fc800078efe03 */
[----:B------:R-:W-:-:S05]  /*0750*/  LEA.HI R23, R23, R20, RZ, 0x7 ;  /* 0x0000001417177211 */ /* 0x000fca00078f38ff */
[----:B------:R-:W-:Y:S01]  /*0760*/  IMAD.SHL.U32 R23, R23, 0x8, RZ ;  /* 0x0000000817177824 */ /* 0x000fe200078e00ff */
[----:B------:R-:W-:-:S04]  /*0770*/  ISETP.LT.AND P0, PT, R20, 0x200, !P0 ;  /* 0x000002001400780c */ /* 0x000fc80004701270 */
[----:B------:R-:W-:Y:S02]  /*0780*/  LOP3.LUT R23, R23, 0xfffffc00, RZ, 0xc0, !PT ;  /* 0xfffffc0017177812 */ /* 0x000fe400078ec0ff */
[----:B0-----:R-:W-:Y:S02]  /*0790*/  CS2R R16, SRZ ;  /* 0x0000000000107805 */ /* 0x001fe4000001ff00 */
[----:B------:R-:W-:Y:S01]  /*07a0*/  CS2R R18, SRZ ;  /* 0x0000000000127805 */ /* 0x000fe2000001ff00 */
[----:B------:R-:W-:-:S04]  /*07b0*/  IMAD.IADD R23, R22, 0x1, R23 ;  /* 0x0000000116177824 */ /* 0x000fc800078e0217 */
[----:B------:R-:W-:-:S05]  /*07c0*/  IMAD.WIDE R28, R23, 0x4, R28 ;  /* 0x00000004171c7825 */ /* 0x000fca00078e021c */
[----:B------:R0:W5:Y:S01]  /*07d0*/  @P0 LDG.E.EL.128 R16, desc[UR6][R28.64] ;  /* 0x000000061c100981 */ /* 0x000162000c2e1d00 */
[----:B------:R-:W-:-:S04]  /*07e0*/  SHF.R.U32.HI R0, RZ, 0x2, R0 ;  /* 0x00000002ff007819 */ /* 0x000fc80000011600 */
[----:B------:R-:W-:Y:S02]  /*07f0*/  LOP3.LUT R0, R0, 0x3c, RZ, 0xc0, !PT ;  /* 0x0000003c00007812 */ /* 0x000fe400078ec0ff */
[----:B------:R-:W-:Y:S02]  /*0800*/  LOP3.LUT R2, R2, 0x3fc, RZ, 0xc0, !PT ;  /* 0x000003fc02027812 */ /* 0x000fe400078ec0ff */
[----:B------:R-:W-:-:S05]  /*0810*/  IADD3 R23, R0, UR4, RZ ;  /* 0x0000000400177c10 */ /* 0x000fca000fffe0ff */
[----:B------:R-:W-:-:S05]  /*0820*/  IMAD R23, R2, 0x4, R23 ;  /* 0x0000000402177824 */ /* 0x000fca00078e0217 */
[----:B------:R-:W1:Y:S01]  /*0830*/  LDS R26, [R23] ;  /* 0x00000000171a7984 */ /* 0x000e620000000800 */
[--C-:B------:R-:W-:Y:S01]  /*0840*/  IMAD R21, R21, 0x400, R22.reuse ;  /* 0x0000040015157824 */ /* 0x100fe200078e0216 */
[----:B------:R-:W-:Y:S01]  /*0850*/  LEA R3, R25, R22, 0xa ;  /* 0x0000001619037211 */ /* 0x000fe200078e50ff */
[--C-:B------:R-:W-:Y:S02]  /*0860*/  IMAD R0, R24, 0x400, R22.reuse ;  /* 0x0000040018007824 */ /* 0x100fe400078e0216 */
[----:B------:R-:W-:Y:S01]  /*0870*/  IMAD R22, R20, 0x400, R22 ;  /* 0x0000040014167824 */ /* 0x000fe200078e0216 */
[----:B------:R-:W-:Y:S04]  /*0880*/  LDS R24, [R23+0x4] ;  /* 0x0000040017187984 */ /* 0x000fe80000000800 */
[----:B------:R-:W0:Y:S01]  /*0890*/  LDS R20, [R23+0x8] ;  /* 0x0000080017147984 */ /* 0x000e220000000800 */
[----:B--2---:R-:W2:Y:S08]  /*08a0*/  MUFU.SQRT R4, R4 ;  /* 0x0000000400047308 */ /* 0x004eb00000002000 */
[----:B------:R-:W0:Y:S01]  /*08b0*/  MUFU.SQRT R6, R6 ;  /* 0x0000000600067308 */ /* 0x000e220000002000 */
[----:B--2---:R-:W-:-:S07]  /*08c0*/  FADD R27, R4, 1.00000001335143196e-10 ;  /* 0x2edbe6ff041b7421 */ /* 0x004fce0000000000 */
[----:B------:R-:W2:Y:S01]  /*08d0*/  MUFU.SQRT R5, R5 ;  /* 0x0000000500057308 */ /* 0x000ea20000002000 */
[----:B------:R-:W-:Y:S01]  /*08e0*/  FSETP.GT.AND P4, PT, R27, 8.50705917302346158658e+37, PT ;  /* 0x7e8000001b00780b */ /* 0x000fe20003f84000 */
[----:B0-----:R-:W-:-:S12]  /*08f0*/  FADD R28, R6, 1.00000001335143196e-10 ;  /* 0x2edbe6ff061c7421 */ /* 0x001fd80000000000 */
[----:B------:R-:W-:Y:S01]  /*0900*/  @P4 FMUL R27, R27, 0.25 ;  /* 0x3e8000001b1b4820 */ /* 0x000fe20000400000 */
[----:B-1----:R-:W-:Y:S01]  /*0910*/  @P4 FMUL R26, R26, 0.25 ;  /* 0x3e8000001a1a4820 */ /* 0x002fe20000400000 */
[----:B--2---:R-:W-:Y:S01]  /*0920*/  FADD R25, R5, 1.00000001335143196e-10 ;  /* 0x2edbe6ff05197421 */ /* 0x004fe20000000000 */
[----:B------:R-:W-:-:S03]  /*0930*/  FSETP.GT.AND P4, PT, R28, 8.50705917302346158658e+37, PT ;  /* 0x7e8000001c00780b */ /* 0x000fc60003f84000 */
[----:B------:R-:W0:Y:S01]  /*0940*/  MUFU.RCP R27, R27 ;  /* 0x0000001b001b7308 */ /* 0x000e220000001000 */
[----:B------:R-:W-:Y:S02]  /*0950*/  FSETP.GT.AND P5, PT, R25, 8.50705917302346158658e+37, PT ;  /* 0x7e8000001900780b */ /* 0x000fe40003fa4000 */
[----:B------:R-:W-:-:S04]  /*0960*/  LOP3.LUT R6, R2, 0x400, RZ, 0xfc, !PT ;  /* 0x0000040002067812 */ /* 0x000fc800078efcff */
[----:B------:R-:W-:-:S03]  /*0970*/  SHF.R.U32.HI R6, RZ, 0x4, R6 ;  /* 0x00000004ff067819 */ /* 0x000fc60000011606 */
[----:B------:R-:W-:Y:S01]  /*0980*/  @P4 FMUL R28, R28, 0.25 ;  /* 0x3e8000001c1c4820 */ /* 0x000fe20000400000 */
[----:B------:R-:W-:Y:S01]  /*0990*/  LOP3.LUT R6, R6, 0x7c, RZ, 0xc0, !PT ;  /* 0x0000007c06067812 */ /* 0x000fe200078ec0ff */
[----:B0-----:R-:W-:Y:S02]  /*09a0*/  FMUL R4, R27, R26 ;  /* 0x0000001a1b047220 */ /* 0x001fe40000400000 */
[----:B------:R-:W-:Y:S01]  /*09b0*/  @P5 FMUL R25, R25, 0.25 ;  /* 0x3e80000019195820 */ /* 0x000fe20000400000 */
[----:B------:R-:W0:Y:S01]  /*09c0*/  MUFU.RCP R27, R28 ;  /* 0x0000001c001b7308 */ /* 0x000e220000001000 */
[----:B------:R-:W-:-:S07]  /*09d0*/  @P4 FMUL R20, R20, 0.25 ;  /* 0x3e80000014144820 */ /* 0x000fce0000400000 */
[----:B------:R1:W-:Y:S02]  /*09e0*/  MUFU.RCP R5, R25 ;  /* 0x0000001900057308 */ /* 0x0003e40000001000 */
[----:B-1----:R-:W-:-:S06]  /*09f0*/  IADD3 R25, R6, UR4, RZ ;  /* 0x0000000406197c10 */ /* 0x002fcc000fffe0ff */
[----:B---3--:R-:W1:Y:S01]  /*0a00*/  MUFU.SQRT R8, R8 ;  /* 0x0000000800087308 */ /* 0x008e620000002000 */
[----:B------:R-:W-:Y:S02]  /*0a10*/  IMAD R25, R2, 0x4, R25 ;  /* 0x0000000402197824 */ /* 0x000fe400078e0219 */
[----:B0-----:R-:W-:-:S03]  /*0a20*/  FMUL R6, R27, R20 ;  /* 0x000000141b067220 */ /* 0x001fc60000400000 */
[----:B------:R-:W0:Y:S02]  /*0a30*/  LDS R20, [R25+0x1000] ;  /* 0x0010000019147984 */ /* 0x000e240000000800 */
[----:B------:R-:W2:Y:S01]  /*0a40*/  MUFU.SQRT R7, R7 ;  /* 0x0000000700077308 */ /* 0x000ea20000002000 */
[----:B------:R-:W-:Y:S01]  /*0a50*/  @P5 FMUL R24, R24, 0.25 ;  /* 0x3e80000018185820 */ /* 0x000fe20000400000 */
[----:B-1----:R-:W-:-:S03]  /*0a60*/  FADD R28, R8, 1.00000001335143196e-10 ;  /* 0x2edbe6ff081c7421 */ /* 0x002fc60000000000 */
[----:B------:R-:W-:Y:S02]  /*0a70*/  FMUL R5, R5, R24 ;  /* 0x0000001805057220 */ /* 0x000fe40000400000 */
[----:B------:R1:W3:Y:S01]  /*0a80*/  LDS R24, [R23+0xc] ;  /* 0x00000c0017187984 */ /* 0x0002e20000000800 */
[----:B------:R-:W-:Y:S01]  /*0a90*/  FSETP.GT.AND P6, PT, R28, 8.50705917302346158658e+37, PT ;  /* 0x7e8000001c00780b */ /* 0x000fe20003fc4000 */
[----:B--2---:R-:W-:-:S12]  /*0aa0*/  FADD R26, R7, 1.00000001335143196e-10 ;  /* 0x2edbe6ff071a7421 */ /* 0x004fd80000000000 */
[----:B------:R-:W-:Y:S01]  /*0ab0*/  @P6 FMUL R28, R28, 0.25 ;  /* 0x3e8000001c1c6820 */ /* 0x000fe20000400000 */
[----:B------:R-:W-:-:S03]  /*0ac0*/  FSETP.GT.AND P5, PT, R26, 8.50705917302346158658e+37, PT ;  /* 0x7e8000001a00780b */ /* 0x000fc60003fa4000 */
[----:B-1----:R-:W1:Y:S08]  /*0ad0*/  MUFU.RCP R23, R28 ;  /* 0x0000001c00177308 */ /* 0x002e700000001000 */
[----:B------:R-:W2:Y:S01]  /*0ae0*/  MUFU.SQRT R11, R11 ;  /* 0x0000000b000b7308 */ /* 0x000ea20000002000 */
[----:B0-----:R-:W-:-:S07]  /*0af0*/  @P6 FMUL R20, R20, 0.25 ;  /* 0x3e80000014146820 */ /* 0x001fce0000400000 */
[----:B------:R-:W0:Y:S01]  /*0b00*/  MUFU.SQRT R10, R10 ;  /* 0x0000000a000a7308 */ /* 0x000e220000002000 */
[----:B------:R-:W-:Y:S01]  /*0b10*/  @P5 FMUL R26, R26, 0.25 ;  /* 0x3e8000001a1a5820 */ /* 0x000fe20000400000 */
[----:B-1----:R-:W-:Y:S02]  /*0b20*/  FMUL R8, R23, R20 ;  /* 0x0000001417087220 */ /* 0x002fe40000400000 */
[----:B------:R-:W1:Y:S04]  /*0b30*/  LDS R20, [R25+0x1008] ;  /* 0x0010080019147984 */ /* 0x000e680000000800 */
[----:B------:R-:W0:Y:S01]  /*0b40*/  MUFU.SQRT R9, R9 ;  /* 0x0000000900097308 */ /* 0x000e220000002000 */
[----:B------:R-:W1:Y:S01]  /*0b50*/  LDS R23, [R25+0x100c] ;  /* 0x00100c0019177984 */ /* 0x000e620000000800 */
[----:B--2---:R-:W-:-:S06]  /*0b60*/  FADD R28, R11, 1.00000001335143196e-10 ;  /* 0x2edbe6ff0b1c7421 */ /* 0x004fcc0000000000 */
[----:B------:R0:W2:Y:S01]  /*0b70*/  MUFU.RCP R7, R26 ;  /* 0x0000001a00077308 */ /* 0x0000a20000001000 */
[----:B---3--:R-:W-:Y:S01]  /*0b80*/  @P5 FMUL R24, R24, 0.25 ;  /* 0x3e80000018185820 */ /* 0x008fe20000400000 */
[----:B------:R-:W-:Y:S01]  /*0b90*/  FSETP.GT.AND P6, PT, R28, 8.50705917302346158658e+37, PT ;  /* 0x7e8000001c00780b */ /* 0x000fe20003fc4000 */
[----:B0-----:R-:W-:Y:S01]  /*0ba0*/  FADD R26, R10, 1.00000001335143196e-10 ;  /* 0x2edbe6ff0a1a7421 */ /* 0x001fe20000000000 */
[----:B------:R-:W-:-:S04]  /*0bb0*/  FADD R27, R9, 1.00000001335143196e-10 ;  /* 0x2edbe6ff091b7421 */ /* 0x000fc80000000000 */
[----:B------:R-:W-:Y:S01]  /*0bc0*/  FSETP.GT.AND P5, PT, R26, 8.50705917302346158658e+37, PT ;  /* 0x7e8000001a00780b */ /* 0x000fe20003fa4000 */
[----:B--2---:R-:W-:Y:S01]  /*0bd0*/  FMUL R7, R7, R24 ;  /* 0x0000001807077220 */ /* 0x004fe20000400000 */
[----:B------:R-:W-:Y:S01]  /*0be0*/  FSETP.GT.AND P4, PT, R27, 8.50705917302346158658e+37, PT ;  /* 0x7e8000001b00780b */ /* 0x000fe20003f84000 */
[----:B------:R-:W0:Y:S01]  /*0bf0*/  LDS R24, [R25+0x1004] ;  /* 0x0010040019187984 */ /* 0x000e220000000800 */
[----:B------:R-:W-:-:S03]  /*0c00*/  LOP3.LUT R10, R2, 0x800, RZ, 0xfc, !PT ;  /* 0x00000800020a7812 */ /* 0x000fc600078efcff */
[----:B------:R-:W-:Y:S01]  /*0c10*/  @P6 FMUL R28, R28, 0.25 ;  /* 0x3e8000001c1c6820 */ /* 0x000fe20000400000 */
[----:B------:R-:W-:-:S05]  /*0c20*/  SHF.R.U32.HI R10, RZ, 0x4, R10 ;  /* 0x00000004ff0a7819 */ /* 0x000fca000001160a */
[----:B------:R-:W-:Y:S01]  /*0c30*/  @P5 FMUL R26, R26, 0.25 ;  /* 0x3e8000001a1a5820 */ /* 0x000fe20000400000 */
[----:B------:R-:W-:Y:S01]  /*0c40*/  MUFU.RCP R28, R28 ;  /* 0x0000001c001c7308 */ /* 0x000fe20000001000 */
[----:B------:R-:W-:Y:S01]  /*0c50*/  @P4 FMUL R27, R27, 0.25 ;  /* 0x3e8000001b1b4820 */ /* 0x000fe20000400000 */
[----:B------:R-:W-:-:S06]  /*0c60*/  LOP3.LUT R10, R10, 0xbc, RZ, 0xc0, !PT ;  /* 0x000000bc0a0a7812 */ /* 0x000fcc00078ec0ff */
[----:B------:R-:W2:Y:S01]  /*0c70*/  MUFU.RCP R11, R26 ;  /* 0x0000001a000b7308 */ /* 0x000ea20000001000 */
[----:B-1----:R-:W-:Y:S01]  /*0c80*/  @P5 FMUL R20, R20, 0.25 ;  /* 0x3e80000014145820 */ /* 0x002fe20000400000 */
[----:B------:R-:W-:-:S06]  /*0c90*/  @P6 FMUL R23, R23, 0.25 ;  /* 0x3e80000017176820 */ /* 0x000fcc0000400000 */
[----:B------:R1:W-:Y:S02]  /*0ca0*/  MUFU.RCP R9, R27 ;  /* 0x0000001b00097308 */ /* 0x0003e40000001000 */
[----:B-1----:R-:W-:-:S06]  /*0cb0*/  VIADD R27, R10, UR4 ;  /* 0x000000040a1b7c36 */ /* 0x002fcc0008000000 */
[----:B----4-:R-:W1:Y:S01]  /*0cc0*/  MUFU.SQRT R12, R12 ;  /* 0x0000000c000c7308 */ /* 0x010e620000002000 */
[----:B--2---:R-:W-:Y:S01]  /*0cd0*/  FMUL R10, R11, R20 ;  /* 0x000000140b0a7220 */ /* 0x004fe20000400000 */
[----:B------:R-:W-:Y:S01]  /*0ce0*/  LEA R27, R2, R27, 0x2 ;  /* 0x0000001b021b7211 */ /* 0x000fe200078e10ff */
[----:B------:R-:W-:-:S04]  /*0cf0*/  FMUL R11, R28, R23 ;  /* 0x000000171c0b7220 */ /* 0x000fc80000400000 */
[----:B------:R-:W2:Y:S01]  /*0d00*/  LDS R23, [R27+0x2000] ;  /* 0x002000001b177984 */ /* 0x000ea20000000800 */
[----:B0-----:R-:W-:Y:S01]  /*0d10*/  @P4 FMUL R24, R24, 0.25 ;  /* 0x3e80000018184820 */ /* 0x001fe20000400000 */
[----:B------:R-:W0:Y:S02]  /*0d20*/  MUFU.SQRT R13, R13 ;  /* 0x0000000d000d7308 */ /* 0x000e240000002000 */
[----:B------:R-:W3:Y:S01]  /*0d30*/  LDS R20, [R27+0x2004] ;  /* 0x002004001b147984 */ /* 0x000ee20000000800 */
[----:B-1----:R-:W-:-:S03]  /*0d40*/  FADD R28, R12, 1.00000001335143196e-10 ;  /* 0x2edbe6ff0c1c7421 */ /* 0x002fc60000000000 */
[----:B------:R-:W1:Y:S02]  /*0d50*/  LDS R26, [R27+0x2008] ;  /* 0x002008001b1a7984 */ /* 0x000e640000000800 */
[----:B------:R-:W-:Y:S01]  /*0d60*/  FSETP.GT.AND P4, PT, R28, 8.50705917302346158658e+37, PT ;  /* 0x7e8000001c00780b */ /* 0x000fe20003f84000 */
[----:B0-----:R-:W-:-:S12]  /*0d70*/  FADD R29, R13, 1.00000001335143196e-10 ;  /* 0x2edbe6ff0d1d7421 */ /* 0x001fd80000000000 */
[----:B------:R-:W-:-:S04]  /*0d80*/  @P4 FMUL R28, R28, 0.25 ;  /* 0x3e8000001c1c4820 */ /* 0x000fc80000400000 */
[----:B------:R-:W0:Y:S01]  /*0d90*/  MUFU.RCP R12, R28 ;  /* 0x0000001c000c7308 */ /* 0x000e220000001000 */
[----:B------:R-:W-:Y:S01]  /*0da0*/  FSETP.GT.AND P5, PT, R29, 8.50705917302346158658e+37, PT ;  /* 0x7e8000001d00780b */ /* 0x000fe20003fa4000 */
[----:B------:R-:W-:Y:S02]  /*0db0*/  FMUL R9, R9, R24 ;  /* 0x0000001809097220 */ /* 0x000fe40000400000 */
[----:B------:R-:W4:Y:S01]  /*0dc0*/  LDC.64 R24, c[0x0][0x220] ;  /* 0x00008800ff187b82 */ /* 0x000f220000000a00 */
[----:B--2---:R-:W-:-:S04]  /*0dd0*/  @P4 FMUL R23, R23, 0.25 ;  /* 0x3e80000017174820 */ /* 0x004fc80000400000 */
[----:B0-----:R-:W-:Y:S02]  /*0de0*/  FMUL R12, R12, R23 ;  /* 0x000000170c0c7220 */ /* 0x001fe40000400000 */
[----:B------:R0:W2:Y:S03]  /*0df0*/  LDS R23, [R27+0x200c] ;  /* 0x00200c001b177984 */ /* 0x0000a60000000800 */
[----:B------:R-:W-:Y:S01]  /*0e00*/  @P5 FMUL R29, R29, 0.25 ;  /* 0x3e8000001d1d5820 */ /* 0x000fe20000400000 */
[----:B------:R-:W-:Y:S01]  /*0e10*/  LOP3.LUT R28, R2, 0xc00, RZ, 0xfc, !PT ;  /* 0x00000c00021c7812 */ /* 0x000fe200078efcff */
[----:B------:R-:W0:Y:S03]  /*0e20*/  MUFU.SQRT R14, R14 ;  /* 0x0000000e000e7308 */ /* 0x000e260000002000 */
[----:B------:R-:W-:-:S05]  /*0e30*/  SHF.R.U32.HI R28, RZ, 0x4, R28 ;  /* 0x00000004ff1c7819 */ /* 0x000fca000001161c */
[----:B------:R-:W1:Y:S01]  /*0e40*/  MUFU.RCP R13, R29 ;  /* 0x0000001d000d7308 */ /* 0x000e620000001000 */
[----:B------:R-:W-:-:S07]  /*0e50*/  LOP3.LUT R28, R28, 0xfc, RZ, 0xc0, !PT ;  /* 0x000000fc1c1c7812 */ /* 0x000fce00078ec0ff */
[----:B------:R-:W4:Y:S01]  /*0e60*/  MUFU.SQRT R15, R15 ;  /* 0x0000000f000f7308 */ /* 0x000f220000002000 */
[----:B---3--:R-:W-:Y:S01]  /*0e70*/  @P5 FMUL R20, R20, 0.25 ;  /* 0x3e80000014145820 */ /* 0x008fe20000400000 */
[----:B0-----:R-:W-:Y:S02]  /*0e80*/  VIADD R27, R28, UR4 ;  /* 0x000000041c1b7c36 */ /* 0x001fe40008000000 */
[----:B------:R-:W-:-:S04]  /*0e90*/  FADD R14, R14, 1.00000001335143196e-10 ;  /* 0x2edbe6ff0e0e7421 */ /* 0x000fc80000000000 */
[----:B-----5:R-:W0:Y:S01]  /*0ea0*/  MUFU.SQRT R19, R19 ;  /* 0x0000001300137308 */ /* 0x020e220000002000 */
[----:B-1----:R-:W-:Y:S01]  /*0eb0*/  FMUL R13, R13, R20 ;  /* 0x000000140d0d7220 */ /* 0x002fe20000400000 */
[----:B----4-:R-:W-:Y:S01]  /*0ec0*/  IMAD.WIDE R20, R21, 0x4, R24 ;  /* 0x0000000415147825 */ /* 0x010fe200078e0218 */
[----:B------:R-:W-:-:S03]  /*0ed0*/  LEA R2, R2, R27, 0x2 ;  /* 0x0000001b02027211 */ /* 0x000fc600078e10ff */
[----:B------:R-:W-:Y:S02]  /*0ee0*/  FADD R15, R15, 1.00000001335143196e-10 ;  /* 0x2edbe6ff0f0f7421 */ /* 0x000fe40000000000 */
[----:B------:R-:W1:Y:S01]  /*0ef0*/  MUFU.SQRT R16, R16 ;  /* 0x0000001000107308 */ /* 0x000e620000002000 */
[----:B------:R-:W-:-:S07]  /*0f00*/  FSETP.GT.AND P4, PT, R14, 8.50705917302346158658e+37, PT ;  /* 0x7e8000000e00780b */ /* 0x000fce0003f84000 */
[----:B------:R-:W3:Y:S01]  /*0f10*/  MUFU.SQRT R17, R17 ;  /* 0x0000001100117308 */ /* 0x000ee20000002000 */
[----:B------:R-:W-:-:S07]  /*0f20*/  FSETP.GT.AND P5, PT, R15, 8.50705917302346158658e+37, PT ;  /* 0x7e8000000f00780b */ /* 0x000fce0003fa4000 */
[----:B------:R-:W4:Y:S01]  /*0f30*/  MUFU.SQRT R18, R18 ;  /* 0x0000001200127308 */ /* 0x000f220000002000 */
[----:B------:R0:W-:Y:S04]  /*0f40*/  @P3 STG.E.128 desc[UR6][R20.64], R4 ;  /* 0x0000000414003986 */ /* 0x0001e8000c101d06 */
[----:B------:R-:W5:Y:S04]  /*0f50*/  LDS R4, [R2+0x3000] ;  /* 0x0030000002047984 */ /* 0x000f680000000800 */
[----:B------:R-:W5:Y:S04]  /*0f60*/  LDS R5, [R2+0x3004] ;  /* 0x0030040002057984 */ /* 0x000f680000000800 */
[----:B------:R-:W5:Y:S04]  /*0f70*/  LDS R6, [R2+0x3008] ;  /* 0x0030080002067984 */ /* 0x000f680000000800 */
[----:B------:R2:W5:Y:S01]  /*0f80*/  LDS R7, [R2+0x300c] ;  /* 0x00300c0002077984 */ /* 0x0005620000000800 */
[----:B0-----:R-:W-:Y:S01]  /*0f90*/  FADD R20, R19, 1.00000001335143196e-10 ;  /* 0x2edbe6ff13147421 */ /* 0x001fe20000000000 */
[----:B-1----:R-:W-:Y:S01]  /*0fa0*/  FADD R16, R16, 1.00000001335143196e-10 ;  /* 0x2edbe6ff10107421 */ /* 0x002fe20000000000 */
[----:B---3--:R-:W-:Y:S01]  /*0fb0*/  FADD R28, R17, 1.00000001335143196e-10 ;  /* 0x2edbe6ff111c7421 */ /* 0x008fe20000000000 */
[----:B----4-:R-:W-:Y:S01]  /*0fc0*/  FADD R29, R18, 1.00000001335143196e-10 ;  /* 0x2edbe6ff121d7421 */ /* 0x010fe20000000000 */
[----:B------:R-:W-:Y:S01]  /*0fd0*/  @P4 FMUL R14, R14, 0.25 ;  /* 0x3e8000000e0e4820 */ /* 0x000fe20000400000 */
[----:B------:R-:W-:Y:S01]  /*0fe0*/  FSETP.GT.AND P6, PT, R20, 8.50705917302346158658e+37, PT ;  /* 0x7e8000001400780b */ /* 0x000fe20003fc4000 */
[----:B------:R-:W-:Y:S01]  /*0ff0*/  @P5 FMUL R15, R15, 0.25 ;  /* 0x3e8000000f0f5820 */ /* 0x000fe20000400000 */
[----:B------:R-:W-:Y:S01]  /*1000*/  @P4 FMUL R26, R26, 0.25 ;  /* 0x3e8000001a1a4820 */ /* 0x000fe20000400000 */
[----:B--2---:R-:W-:Y:S01]  /*1010*/  @P5 FMUL R23, R23, 0.25 ;  /* 0x3e80000017175820 */ /* 0x004fe20000400000 */
[----:B------:R-:W-:-:S02]  /*1020*/  FSETP.GT.AND P3, PT, R16, 8.50705917302346158658e+37, PT ;  /* 0x7e8000001000780b */ /* 0x000fc40003f64000 */
[----:B------:R-:W-:Y:S02]  /*1030*/  FSETP.GT.AND P4, PT, R28, 8.50705917302346158658e+37, PT ;  /* 0x7e8000001c00780b */ /* 0x000fe40003f84000 */
[----:B------:R-:W-:Y:S01]  /*1040*/  FSETP.GT.AND P5, PT, R29, 8.50705917302346158658e+37, PT ;  /* 0x7e8000001d00780b */ /* 0x000fe20003fa4000 */
[----:B------:R-:W0:Y:S04]  /*1050*/  MUFU.RCP R27, R14 ;  /* 0x0000000e001b7308 */ /* 0x000e280000001000 */
[----:B------:R-:W-:-:S04]  /*1060*/  @P6 FMUL R20, R20, 0.25 ;  /* 0x3e80000014146820 */ /* 0x000fc80000400000 */
[----:B------:R-:W1:Y:S01]  /*1070*/  MUFU.RCP R15, R15 ;  /* 0x0000000f000f7308 */ /* 0x000e620000001000 */
[----:B------:R-:W-:Y:S01]  /*1080*/  @P3 FMUL R16, R16, 0.25 ;  /* 0x3e80000010103820 */ /* 0x000fe20000400000 */
[----:B------:R-:W-:Y:S02]  /*1090*/  @P4 FMUL R28, R28, 0.25 ;  /* 0x3e8000001c1c4820 */ /* 0x000fe40000400000 */
[----:B------:R-:W-:-:S04]  /*10a0*/  @P5 FMUL R29, R29, 0.25 ;  /* 0x3e8000001d1d5820 */ /* 0x000fc80000400000 */
[----:B------:R2:W3:Y:S01]  /*10b0*/  MUFU.RCP R21, R16 ;  /* 0x0000001000157308 */ /* 0x0004e20000001000 */
[----:B------:R-:W-:-:S07]  /*10c0*/  IMAD.WIDE R2, R3, 0x4, R24 ;  /* 0x0000000403027825 */ /* 0x000fce00078e0218 */
[----:B------:R-:W4:Y:S01]  /*10d0*/  MUFU.RCP R18, R28 ;  /* 0x0000001c00127308 */ /* 0x000f220000001000 */
[----:B0-----:R-:W-:-:S07]  /*10e0*/  FMUL R14, R27, R26 ;  /* 0x0000001a1b0e7220 */ /* 0x001fce0000400000 */
[----:B------:R-:W0:Y:S01]  /*10f0*/  MUFU.RCP R19, R29 ;  /* 0x0000001d00137308 */ /* 0x000e220000001000 */
[----:B-1----:R-:W-:-:S07]  /*1100*/  FMUL R15, R15, R23 ;  /* 0x000000170f0f7220 */ /* 0x002fce0000400000 */
[----:B------:R-:W1:Y:S01]  /*1110*/  MUFU.RCP R20, R20 ;  /* 0x0000001400147308 */ /* 0x000e620000001000 */
[--C-:B--2---:R-:W-:Y:S01]  /*1120*/  IMAD.WIDE R16, R0, 0x4, R24.reuse ;  /* 0x0000000400107825 */ /* 0x104fe200078e0218 */
[----:B------:R2:W-:Y:S03]  /*1130*/  @P1 STG.E.128 desc[UR6][R2.64], R8 ;  /* 0x0000000802001986 */ /* 0x0005e6000c101d06 */
[----:B-----5:R-:W-:Y:S01]  /*1140*/  @P3 FMUL R4, R4, 0.25 ;  /* 0x3e80000004043820 */ /* 0x020fe20000400000 */
[----:B------:R-:W-:Y:S01]  /*1150*/  @P4 FMUL R5, R5, 0.25 ;  /* 0x3e80000005054820 */ /* 0x000fe20000400000 */
[----:B------:R-:W-:Y:S01]  /*1160*/  @P5 FMUL R6, R6, 0.25 ;  /* 0x3e80000006065820 */ /* 0x000fe20000400000 */
[----:B------:R-:W-:Y:S01]  /*1170*/  @P6 FMUL R7, R7, 0.25 ;  /* 0x3e80000007076820 */ /* 0x000fe20000400000 */
[----:B------:R2:W-:Y:S01]  /*1180*/  @P2 STG.E.128 desc[UR6][R16.64], R12 ;  /* 0x0000000c10002986 */ /* 0x0005e2000c101d06 */
[----:B------:R-:W-:-:S04]  /*1190*/  IMAD.WIDE R22, R22, 0x4, R24 ;  /* 0x0000000416167825 */ /* 0x000fc800078e0218 */
[----:B---3--:R-:W-:Y:S01]  /*11a0*/  FMUL R4, R21, R4 ;  /* 0x0000000415047220 */ /* 0x008fe20000400000 */
[----:B----4-:R-:W-:Y:S01]  /*11b0*/  FMUL R5, R18, R5 ;  /* 0x0000000512057220 */ /* 0x010fe20000400000 */
[----:B0-----:R-:W-:Y:S01]  /*11c0*/  FMUL R6, R19, R6 ;  /* 0x0000000613067220 */ /* 0x001fe20000400000 */
[----:B-1----:R-:W-:Y:S01]  /*11d0*/  FMUL R7, R20, R7 ;  /* 0x0000000714077220 */ /* 0x002fe20000400000 */
[----:B------:R-:W-:Y:S06]  /*11e0*/  @!P0 EXIT ;  /* 0x000000000000894d */ /* 0x000fec0003800000 */
[----:B------:R-:W-:Y:S01]  /*11f0*/  STG.E.128 desc[UR6][R22.64], R4 ;  /* 0x0000000416007986 */ /* 0x000fe2000c101d06 */
[----:B------:R-:W-:Y:S05]  /*1200*/  EXIT ;  /* 0x000000000000794d */ /* 0x000fea0003800000 */
.L_x_0:
[----:B------:R-:W-:-:S00]  /*1210*/  BRA `(.L_x_0) ;  /* 0xfffffffc00fc7947 */ /* 0x000fc0000383ffff */
[----:B------:R-:W-:-:S00]  /*1220*/  NOP ;  /* 0x0000000000007918 */ /* 0x000fc00000000000 */
        /* <DEDUP_REMOVED lines=13> */
.L_x_1:


//--------------------- .nv.global.init           --------------------------
	.section	.nv.global.init,"aw",@progbits
.nv.global.init:
	.type		_$_str,@object
	.size		_$_str,(_$_str_$_2 - _$_str)
_$_str:
        /*0000*/ 	.byte	0x5f, 0x5f, 0x43, 0x55, 0x44, 0x41, 0x5f, 0x46, 0x54, 0x5a, 0x00
	.type		_$_str_$_2,@object
	.size		_$_str_$_2,(.L_1 - _$_str_$_2)
_$_str_$_2:
        /*000b*/ 	.byte	0x5f, 0x5f, 0x43, 0x55, 0x44, 0x41, 0x5f, 0x50, 0x52, 0x45, 0x43, 0x5f, 0x53, 0x51, 0x52, 0x54
        /*001b*/ 	.byte	0x00
.L_1:


//--------------------- .nv.shared.triton_poi_fused_add_div_sqrt_13 --------------------------
	.section	.nv.shared.triton_poi_fused_add_div_sqrt_13,"aw",@nobits
	.sectionflags	@""
	.align	16
	.zero		1024


//--------------------- .nv.constant0.triton_poi_fused_add_div_sqrt_13 --------------------------
	.section	.nv.constant0.triton_poi_fused_add_div_sqrt_13,"a",@progbits
	.sectionflags	@""
	.align	4
.nv.constant0.triton_poi_fused_add_div_sqrt_13:
	.zero		560
